//
// Generated by NVIDIA NVVM Compiler
//
// Compiler Build ID: CL-36424714
// Cuda compilation tools, release 13.0, V13.0.88
// Based on NVVM 20.0.0
//

.version 9.0
.target sm_100
.address_size 64

	// .globl	_Z16tensor_core_gemmP6__halfS0_Pfffiii

.visible .entry _Z16tensor_core_gemmP6__halfS0_Pfffiii(
	.param .u64 .ptr .align 1 _Z16tensor_core_gemmP6__halfS0_Pfffiii_param_0,
	.param .u64 .ptr .align 1 _Z16tensor_core_gemmP6__halfS0_Pfffiii_param_1,
	.param .u64 .ptr .align 1 _Z16tensor_core_gemmP6__halfS0_Pfffiii_param_2,
	.param .f32 _Z16tensor_core_gemmP6__halfS0_Pfffiii_param_3,
	.param .f32 _Z16tensor_core_gemmP6__halfS0_Pfffiii_param_4,
	.param .u32 _Z16tensor_core_gemmP6__halfS0_Pfffiii_param_5,
	.param .u32 _Z16tensor_core_gemmP6__halfS0_Pfffiii_param_6,
	.param .u32 _Z16tensor_core_gemmP6__halfS0_Pfffiii_param_7
)
{
	.reg .pred 	%p<9>;
	.reg .b32 	%r<41>;
	.reg .b32 	%f<93>;
	.reg .b64 	%rd<16>;

	ld.param.f32 	%f49, [_Z16tensor_core_gemmP6__halfS0_Pfffiii_param_3];
	ld.param.f32 	%f50, [_Z16tensor_core_gemmP6__halfS0_Pfffiii_param_4];
	ld.param.u32 	%r9, [_Z16tensor_core_gemmP6__halfS0_Pfffiii_param_5];
	ld.param.u32 	%r10, [_Z16tensor_core_gemmP6__halfS0_Pfffiii_param_6];
	ld.param.u32 	%r8, [_Z16tensor_core_gemmP6__halfS0_Pfffiii_param_7];
	mov.u32 	%r11, %ctaid.y;
	mov.u32 	%r12, %tid.x;
	mov.u32 	%r13, %ctaid.x;
	shl.b32 	%r15, %r11, 6;
	shr.u32 	%r16, %r12, 1;
	and.b32  	%r17, %r16, 496;
	add.s32 	%r1, %r17, %r15;
	shl.b32 	%r2, %r13, 4;
	setp.ge.s32 	%p1, %r1, %r9;
	setp.ge.s32 	%p2, %r2, %r10;
	or.pred  	%p3, %p1, %p2;
	@%p3 bra 	$L__BB0_8;
	setp.lt.s32 	%p4, %r8, 16;
	mov.f32 	%f77, 0f00000000;
	mov.f32 	%f78, %f77;
	mov.f32 	%f79, %f77;
	mov.f32 	%f80, %f77;
	mov.f32 	%f81, %f77;
	mov.f32 	%f82, %f77;
	mov.f32 	%f83, %f77;
	mov.f32 	%f84, %f77;
	@%p4 bra 	$L__BB0_4;
	mul.lo.s32 	%r3, %r8, %r1;
	mov.b32 	%r40, 0;
	mov.b32 	%r39, 16;
	mov.f32 	%f84, 0f00000000;
	mov.f32 	%f83, %f84;
	mov.f32 	%f82, %f84;
	mov.f32 	%f81, %f84;
	mov.f32 	%f80, %f84;
	mov.f32 	%f79, %f84;
	mov.f32 	%f78, %f84;
	mov.f32 	%f77, %f84;
$L__BB0_3:
	mov.u32 	%r4, %r39;
	ld.param.u64 	%rd14, [_Z16tensor_core_gemmP6__halfS0_Pfffiii_param_1];
	ld.param.u64 	%rd13, [_Z16tensor_core_gemmP6__halfS0_Pfffiii_param_0];
	add.s32 	%r20, %r40, %r3;
	cvta.to.global.u64 	%rd5, %rd13;
	mul.wide.u32 	%rd6, %r20, 2;
	add.s64 	%rd7, %rd5, %rd6;
	wmma.load.a.sync.aligned.row.m16n16k16.global.f16 	{%r21, %r22, %r23, %r24, %r25, %r26, %r27, %r28}, [%rd7], %r8;
	mad.lo.s32 	%r29, %r40, %r10, %r2;
	cvta.to.global.u64 	%rd8, %rd14;
	mul.wide.s32 	%rd9, %r29, 2;
	add.s64 	%rd10, %rd8, %rd9;
	wmma.load.b.sync.aligned.col.m16n16k16.global.f16 	{%r30, %r31, %r32, %r33, %r34, %r35, %r36, %r37}, [%rd10], %r10;
	wmma.mma.sync.aligned.row.col.m16n16k16.f32.f32 {%f77, %f78, %f79, %f80, %f81, %f82, %f83, %f84}, {%r21, %r22, %r23, %r24, %r25, %r26, %r27, %r28}, {%r30, %r31, %r32, %r33, %r34, %r35, %r36, %r37}, {%f77, %f78, %f79, %f80, %f81, %f82, %f83, %f84};
	setp.lt.s32 	%p5, %r4, %r8;
	add.s32 	%r39, %r4, 16;
	setp.le.s32 	%p6, %r39, %r8;
	and.pred  	%p7, %p5, %p6;
	mov.u32 	%r40, %r4;
	@%p7 bra 	$L__BB0_3;
$L__BB0_4:
	ld.param.u64 	%rd15, [_Z16tensor_core_gemmP6__halfS0_Pfffiii_param_2];
	setp.eq.f32 	%p8, %f50, 0f00000000;
	mad.lo.s32 	%r38, %r10, %r1, %r2;
	cvta.to.global.u64 	%rd11, %rd15;
	mul.wide.u32 	%rd12, %r38, 4;
	add.s64 	%rd1, %rd11, %rd12;
	@%p8 bra 	$L__BB0_6;
	wmma.load.c.sync.aligned.row.m16n16k16.global.f32 	{%f53, %f54, %f55, %f56, %f57, %f58, %f59, %f60}, [%rd1], %r10;
	mul.f32 	%f61, %f50, %f53;
	fma.rn.f32 	%f85, %f49, %f77, %f61;
	mul.f32 	%f62, %f50, %f54;
	fma.rn.f32 	%f86, %f49, %f78, %f62;
	mul.f32 	%f63, %f50, %f55;
	fma.rn.f32 	%f87, %f49, %f79, %f63;
	mul.f32 	%f64, %f50, %f56;
	fma.rn.f32 	%f88, %f49, %f80, %f64;
	mul.f32 	%f65, %f50, %f57;
	fma.rn.f32 	%f89, %f49, %f81, %f65;
	mul.f32 	%f66, %f50, %f58;
	fma.rn.f32 	%f90, %f49, %f82, %f66;
	mul.f32 	%f67, %f50, %f59;
	fma.rn.f32 	%f91, %f49, %f83, %f67;
	mul.f32 	%f68, %f50, %f60;
	fma.rn.f32 	%f92, %f49, %f84, %f68;
	bra.uni 	$L__BB0_7;
$L__BB0_6:
	mul.f32 	%f85, %f49, %f77;
	mul.f32 	%f86, %f49, %f78;
	mul.f32 	%f87, %f49, %f79;
	mul.f32 	%f88, %f49, %f80;
	mul.f32 	%f89, %f49, %f81;
	mul.f32 	%f90, %f49, %f82;
	mul.f32 	%f91, %f49, %f83;
	mul.f32 	%f92, %f49, %f84;
$L__BB0_7:
	wmma.store.d.sync.aligned.row.m16n16k16.global.f32 	[%rd1], {%f85, %f86, %f87, %f88, %f89, %f90, %f91, %f92}, %r10;
$L__BB0_8:
	ret;

}


// ===== COMPILED SASS (sm_100) =====

	.target	sm_100

	.elftype	@"ET_EXEC"


//--------------------- .note.nv.tkinfo           --------------------------
	.section	.note.nv.tkinfo,"",@"SHT_NOTE"
	.sectionflags	@"SHF_NOTE_NV_TKINFO"
	.tkinfo
        /*0018*/ 	.word	0x00000002
        /*0030*/ 	.string	""
        /*0030*/ 	.string	"ptxas"
        /*0030*/ 	.string	"Cuda compilation tools, release 13.0, V13.0.88"
        /*0030*/ 	.string	"Build cuda_13.0.r13.0/compiler.36424714_0"
        /*0030*/ 	.string	"-arch sm_100 -m 64 "



//--------------------- .note.nv.cuinfo           --------------------------
	.section	.note.nv.cuinfo,"",@"SHT_NOTE"
	.sectionflags	@"SHF_NOTE_NV_CUINFO"
        /*0018*/ 	.short	0x0002
        /*001a*/ 	.short	0x0064
        /*001c*/ 	.short	0x0082
	.zero		2


//--------------------- .nv.info                  --------------------------
	.section	.nv.info,"",@"SHT_CUDA_INFO"
	.align	4


	//----- nvinfo : EIATTR_REGCOUNT
	.align		4
        /*0000*/ 	.byte	0x04, 0x2f
        /*0002*/ 	.short	(.L_1 - .L_0)
	.align		4
.L_0:
        /*0004*/ 	.word	index@(_Z16tensor_core_gemmP6__halfS0_Pfffiii)
        /*0008*/ 	.word	0x00000020


	//----- nvinfo : EIATTR_FRAME_SIZE
	.align		4
.L_1:
        /*000c*/ 	.byte	0x04, 0x11
        /*000e*/ 	.short	(.L_3 - .L_2)
	.align		4
.L_2:
        /*0010*/ 	.word	index@(_Z16tensor_core_gemmP6__halfS0_Pfffiii)
        /*0014*/ 	.word	0x00000000


	//----- nvinfo : EIATTR_MIN_STACK_SIZE
	.align		4
.L_3:
        /*0018*/ 	.byte	0x04, 0x12
        /*001a*/ 	.short	(.L_5 - .L_4)
	.align		4
.L_4:
        /*001c*/ 	.word	index@(_Z16tensor_core_gemmP6__halfS0_Pfffiii)
        /*0020*/ 	.word	0x00000000
.L_5:


//--------------------- .nv.compat                --------------------------
	.section	.nv.compat,"",@"SHT_CUDA_COMPAT_INFO"
	.align	4
        /*0000*/ 	.byte	0x02, 0x09, 0x00, 0x00, 0x02, 0x02, 0x01, 0x00, 0x02, 0x05, 0x05, 0x00, 0x03, 0x07, 0x01, 0x01
        /*0010*/ 	.byte	0x02, 0x03, 0x00, 0x00, 0x02, 0x06, 0x01, 0x00, 0x04, 0x0b, 0x08, 0x00, 0x09, 0x00, 0x00, 0x00
        /*0020*/ 	.byte	0x00, 0x00, 0x00, 0x00


//--------------------- .nv.info._Z16tensor_core_gemmP6__halfS0_Pfffiii --------------------------
	.section	.nv.info._Z16tensor_core_gemmP6__halfS0_Pfffiii,"",@"SHT_CUDA_INFO"
	.sectionflags	@""
	.align	4


	//----- nvinfo : EIATTR_CUDA_API_VERSION
	.align		4
        /*0000*/ 	.byte	0x04, 0x37
        /*0002*/ 	.short	(.L_7 - .L_6)
.L_6:
        /*0004*/ 	.word	0x00000082


	//----- nvinfo : EIATTR_KPARAM_INFO
	.align		4
.L_7:
        /*0008*/ 	.byte	0x04, 0x17
        /*000a*/ 	.short	(.L_9 - .L_8)
.L_8:
        /*000c*/ 	.word	0x00000000
        /*0010*/ 	.short	0x0007
        /*0012*/ 	.short	0x0028
        /*0014*/ 	.byte	0x00, 0xf0, 0x11, 0x00


	//----- nvinfo : EIATTR_KPARAM_INFO
	.align		4
.L_9:
        /*0018*/ 	.byte	0x04, 0x17
        /*001a*/ 	.short	(.L_11 - .L_10)
.L_10:
        /*001c*/ 	.word	0x00000000
        /*0020*/ 	.short	0x0006
        /*0022*/ 	.short	0x0024
        /*0024*/ 	.byte	0x00, 0xf0, 0x11, 0x00


	//----- nvinfo : EIATTR_KPARAM_INFO
	.align		4
.L_11:
        /*0028*/ 	.byte	0x04, 0x17
        /*002a*/ 	.short	(.L_13 - .L_12)
.L_12:
        /*002c*/ 	.word	0x00000000
        /*0030*/ 	.short	0x0005
        /*0032*/ 	.short	0x0020
        /*0034*/ 	.byte	0x00, 0xf0, 0x11, 0x00


	//----- nvinfo : EIATTR_KPARAM_INFO
	.align		4
.L_13:
        /*0038*/ 	.byte	0x04, 0x17
        /*003a*/ 	.short	(.L_15 - .L_14)
.L_14:
        /*003c*/ 	.word	0x00000000
        /*0040*/ 	.short	0x0004
        /*0042*/ 	.short	0x001c
        /*0044*/ 	.byte	0x00, 0xf0, 0x11, 0x00


	//----- nvinfo : EIATTR_KPARAM_INFO
	.align		4
.L_15:
        /*0048*/ 	.byte	0x04, 0x17
        /*004a*/ 	.short	(.L_17 - .L_16)
.L_16:
        /*004c*/ 	.word	0x00000000
        /*0050*/ 	.short	0x0003
        /*0052*/ 	.short	0x0018
        /*0054*/ 	.byte	0x00, 0xf0, 0x11, 0x00


	//----- nvinfo : EIATTR_KPARAM_INFO
	.align		4
.L_17:
        /*0058*/ 	.byte	0x04, 0x17
        /*005a*/ 	.short	(.L_19 - .L_18)
.L_18:
        /*005c*/ 	.word	0x00000000
        /*0060*/ 	.short	0x0002
        /*0062*/ 	.short	0x0010
        /*0064*/ 	.byte	0x00, 0xf5, 0x21, 0x00


	//----- nvinfo : EIATTR_KPARAM_INFO
	.align		4
.L_19:
        /*0068*/ 	.byte	0x04, 0x17
        /*006a*/ 	.short	(.L_21 - .L_20)
.L_20:
        /*006c*/ 	.word	0x00000000
        /*0070*/ 	.short	0x0001
        /*0072*/ 	.short	0x0008
        /*0074*/ 	.byte	0x00, 0xf5, 0x21, 0x00


	//----- nvinfo : EIATTR_KPARAM_INFO
	.align		4
.L_21:
        /*0078*/ 	.byte	0x04, 0x17
        /*007a*/ 	.short	(.L_23 - .L_22)
.L_22:
        /*007c*/ 	.word	0x00000000
        /*0080*/ 	.short	0x0000
        /*0082*/ 	.short	0x0000
        /*0084*/ 	.byte	0x00, 0xf5, 0x21, 0x00


	//----- nvinfo : EIATTR_SPARSE_MMA_MASK
	.align		4
.L_23:
        /*0088*/ 	.byte	0x03, 0x50
        /*008a*/ 	.short	0x0000


	//----- nvinfo : EIATTR_WMMA_USED
	.align		4
        /*008c*/ 	.byte	0x01, 0x2b
	.zero		2


	//----- nvinfo : EIATTR_MAXREG_COUNT
	.align		4
        /*0090*/ 	.byte	0x03, 0x1b
        /*0092*/ 	.short	0x00ff


	//----- nvinfo : EIATTR_MERCURY_ISA_VERSION
	.align		4
        /*0094*/ 	.byte	0x03, 0x5f
        /*0096*/ 	.short	0x0101


	//----- nvinfo : EIATTR_VRC_CTA_INIT_COUNT
	.align		4
        /*0098*/ 	.byte	0x02, 0x4a
	.zero		1
	.zero		1


	//----- nvinfo : EIATTR_EXIT_INSTR_OFFSETS
	.align		4
        /*009c*/ 	.byte	0x04, 0x1c
        /*009e*/ 	.short	(.L_25 - .L_24)


	//   ....[0]....
.L_24:
        /*00a0*/ 	.word	0x000000b0


	//   ....[1]....
        /*00a4*/ 	.word	0x000007a0


	//----- nvinfo : EIATTR_CBANK_PARAM_SIZE
	.align		4
.L_25:
        /*00a8*/ 	.byte	0x03, 0x19
        /*00aa*/ 	.short	0x002c


	//----- nvinfo : EIATTR_PARAM_CBANK
	.align		4
        /*00ac*/ 	.byte	0x04, 0x0a
        /*00ae*/ 	.short	(.L_27 - .L_26)
	.align		4
.L_26:
        /*00b0*/ 	.word	index@(.nv.constant0._Z16tensor_core_gemmP6__halfS0_Pfffiii)
        /*00b4*/ 	.short	0x0380
        /*00b6*/ 	.short	0x002c


	//----- nvinfo : EIATTR_SW_WAR
	.align		4
.L_27:
        /*00b8*/ 	.byte	0x04, 0x36
        /*00ba*/ 	.short	(.L_29 - .L_28)
.L_28:
        /*00bc*/ 	.word	0x00000008
.L_29:


//--------------------- .nv.callgraph             --------------------------
	.section	.nv.callgraph,"",@"SHT_CUDA_CALLGRAPH"
	.align	4
	.sectionentsize	8
	.align		4
        /*0000*/ 	.word	0x00000000
	.align		4
        /*0004*/ 	.word	0xffffffff
	.align		4
        /*0008*/ 	.word	0x00000000
	.align		4
        /*000c*/ 	.word	0xfffffffe
	.align		4
        /*0010*/ 	.word	0x00000000
	.align		4
        /*0014*/ 	.word	0xfffffffd
	.align		4
        /*0018*/ 	.word	0x00000000
	.align		4
        /*001c*/ 	.word	0xfffffffc


//--------------------- .text._Z16tensor_core_gemmP6__halfS0_Pfffiii --------------------------
	.section	.text._Z16tensor_core_gemmP6__halfS0_Pfffiii,"ax",@progbits
	.align	128
        .global         _Z16tensor_core_gemmP6__halfS0_Pfffiii
        .type           _Z16tensor_core_gemmP6__halfS0_Pfffiii,@function
        .size           _Z16tensor_core_gemmP6__halfS0_Pfffiii,(.L_x_5 - _Z16tensor_core_gemmP6__halfS0_Pfffiii)
        .other          _Z16tensor_core_gemmP6__halfS0_Pfffiii,@"STO_CUDA_ENTRY STV_DEFAULT"
_Z16tensor_core_gemmP6__halfS0_Pfffiii:
.text._Z16tensor_core_gemmP6__halfS0_Pfffiii:
[----:B------:R-:W-:Y:S01]  /*0000*/  LDC R1, c[0x0][0x37c] ;  /* 0x0000df00ff017b82 */ /* 0x000fe20000000800 */
[----:B------:R-:W0:Y:S07]  /*0010*/  S2R R0, SR_TID.X ;  /* 0x0000000000007919 */ /* 0x000e2e0000002100 */
[----:B------:R-:W1:Y:S01]  /*0020*/  S2UR UR4, SR_CTAID.X ;  /* 0x00000000000479c3 */ /* 0x000e620000002500 */
[----:B------:R-:W2:Y:S07]  /*0030*/  S2R R3, SR_CTAID.Y ;  /* 0x0000000000037919 */ /* 0x000eae0000002600 */
[----:B------:R-:W3:Y:S01]  /*0040*/  LDC.64 R16, c[0x0][0x3a0] ;  /* 0x0000e800ff107b82 */ /* 0x000ee20000000a00 */
[----:B-1----:R-:W-:Y:S01]  /*0050*/  USHF.L.U32 UR4, UR4, 0x4, URZ ;  /* 0x0000000404047899 */ /* 0x002fe200080006ff */
[----:B0-----:R-:W-:-:S05]  /*0060*/  SHF.R.U32.HI R0, RZ, 0x1, R0 ;  /* 0x00000001ff007819 */ /* 0x001fca0000011600 */
[----:B---3--:R-:W-:Y:S02]  /*0070*/  ISETP.LE.AND P0, PT, R17, UR4, PT ;  /* 0x0000000411007c0c */ /* 0x008fe4000bf03270 */
[----:B------:R-:W-:-:S04]  /*0080*/  LOP3.LUT R0, R0, 0x1f0, RZ, 0xc0, !PT ;  /* 0x000001f000007812 */ /* 0x000fc800078ec0ff */
[----:B--2---:R-:W-:-:S04]  /*0090*/  LEA R0, R3, R0, 0x6 ;  /* 0x0000000003007211 */ /* 0x004fc800078e30ff */
[----:B------:R-:W-:-:S13]  /*00a0*/  ISETP.GE.OR P0, PT, R0, R16, P0 ;  /* 0x000000100000720c */ /* 0x000fda0000706670 */
[----:B------:R-:W-:Y:S05]  /*00b0*/  @P0 EXIT ;  /* 0x000000000000094d */ /* 0x000fea0003800000 */
[----:B------:R-:W0:Y:S01]  /*00c0*/  LDC R3, c[0x0][0x3a8] ;  /* 0x0000ea00ff037b82 */ /* 0x000e220000000800 */
[----:B------:R-:W1:Y:S01]  /*00d0*/  LDCU.64 UR6, c[0x0][0x358] ;  /* 0x00006b00ff0677ac */ /* 0x000e620008000a00 */
[----:B------:R-:W-:Y:S02]  /*00e0*/  CS2R R4, SRZ ;  /* 0x0000000000047805 */ /* 0x000fe4000001ff00 */
[----:B------:R-:W-:Y:S02]  /*00f0*/  CS2R R6, SRZ ;  /* 0x0000000000067805 */ /* 0x000fe4000001ff00 */
[----:B------:R-:W-:Y:S02]  /*0100*/  CS2R R8, SRZ ;  /* 0x0000000000087805 */ /* 0x000fe4000001ff00 */
[----:B------:R-:W-:Y:S02]  /*0110*/  CS2R R10, SRZ ;  /* 0x00000000000a7805 */ /* 0x000fe4000001ff00 */
[----:B0-----:R-:W-:-:S13]  /*0120*/  ISETP.GE.AND P0, PT, R3, 0x10, PT ;  /* 0x000000100300780c */ /* 0x001fda0003f06270 */
[----:B-1----:R-:W-:Y:S05]  /*0130*/  @!P0 BRA `(.L_x_0) ;  /* 0x0000000000ac8947 */ /* 0x002fea0003800000 */
[----:B------:R-:W0:Y:S01]  /*0140*/  S2R R5, SR_LANEID ;  /* 0x0000000000057919 */ /* 0x000e220000000000 */
[----:B------:R-:W-:Y:S01]  /*0150*/  SHF.R.U32.HI R20, RZ, 0x1, R3 ;  /* 0x00000001ff147819 */ /* 0x000fe20000011603 */
[----:B------:R-:W-:Y:S01]  /*0160*/  IMAD.MOV.U32 R19, RZ, RZ, RZ ;  /* 0x000000ffff137224 */ /* 0x000fe200078e00ff */
[----:B------:R-:W-:Y:S02]  /*0170*/  SHF.R.U32.HI R2, RZ, 0x1, R17 ;  /* 0x00000001ff027819 */ /* 0x000fe40000011611 */
[----:B------:R-:W-:Y:S02]  /*0180*/  CS2R R10, SRZ ;  /* 0x00000000000a7805 */ /* 0x000fe4000001ff00 */
[----:B------:R-:W-:Y:S02]  /*0190*/  MOV R24, RZ ;  /* 0x000000ff00187202 */ /* 0x000fe40000000f00 */
[----:B------:R-:W-:Y:S02]  /*01a0*/  CS2R R8, SRZ ;  /* 0x0000000000087805 */ /* 0x000fe4000001ff00 */
[----:B------:R-:W-:-:S02]  /*01b0*/  MOV R16, 0x10 ;  /* 0x0000001000107802 */ /* 0x000fc40000000f00 */
[----:B------:R-:W-:Y:S02]  /*01c0*/  CS2R R6, SRZ ;  /* 0x0000000000067805 */ /* 0x000fe4000001ff00 */
[----:B0-----:R-:W-:Y:S02]  /*01d0*/  LOP3.LUT R18, R5, 0x3, RZ, 0xc0, !PT ;  /* 0x0000000305127812 */ /* 0x001fe400078ec0ff */
[----:B------:R-:W-:-:S05]  /*01e0*/  SHF.R.U32.HI R5, RZ, 0x2, R5 ;  /* 0x00000002ff057819 */ /* 0x000fca0000011605 */
[----:B------:R-:W-:-:S04]  /*01f0*/  IMAD.WIDE.U32 R20, R5, R20, R18 ;  /* 0x0000001405147225 */ /* 0x000fc800078e0012 */
[----:B------:R-:W-:Y:S01]  /*0200*/  IMAD.WIDE.U32 R18, R5, R2, R18 ;  /* 0x0000000205127225 */ /* 0x000fe200078e0012 */
[----:B------:R-:W-:Y:S02]  /*0210*/  CS2R R4, SRZ ;  /* 0x0000000000047805 */ /* 0x000fe4000001ff00 */
[----:B------:R-:W-:Y:S02]  /*0220*/  SHF.L.U64.HI R2, R20, 0x2, R21 ;  /* 0x0000000214027819 */ /* 0x000fe40000010215 */
[----:B------:R-:W-:-:S07]  /*0230*/  SHF.L.U64.HI R26, R18, 0x2, R19 ;  /* 0x00000002121a7819 */ /* 0x000fce0000010213 */
.L_x_1:
[----:B------:R-:W0:Y:S01]  /*0240*/  LDC.64 R14, c[0x0][0x380] ;  /* 0x0000e000ff0e7b82 */ /* 0x000e220000000a00 */
[----:B------:R-:W-:-:S07]  /*0250*/  IMAD R23, R0, R3, R24 ;  /* 0x0000000300177224 */ /* 0x000fce00078e0218 */
[----:B------:R-:W1:Y:S01]  /*0260*/  LDC.64 R12, c[0x0][0x388] ;  /* 0x0000e200ff0c7b82 */ /* 0x000e620000000a00 */
[----:B0-----:R-:W-:-:S04]  /*0270*/  IMAD.WIDE.U32 R14, R23, 0x2, R14 ;  /* 0x00000002170e7825 */ /* 0x001fc800078e000e */
[----:B------:R-:W-:Y:S01]  /*0280*/  IMAD R23, R24, R17, UR4 ;  /* 0x0000000418177e24 */ /* 0x000fe2000f8e0211 */
[----:B------:R-:W-:-:S03]  /*0290*/  LEA R14, P0, R20, R14, 0x2 ;  /* 0x0000000e140e7211 */ /* 0x000fc600078010ff */
[----:B-1----:R-:W-:-:S04]  /*02a0*/  IMAD.WIDE R12, R23, 0x2, R12 ;  /* 0x00000002170c7825 */ /* 0x002fc800078e020c */
[----:B------:R-:W-:Y:S01]  /*02b0*/  IMAD.X R15, R15, 0x1, R2, P0 ;  /* 0x000000010f0f7824 */ /* 0x000fe200000e0602 */
[----:B------:R-:W-:Y:S01]  /*02c0*/  LEA R28, P0, R18, R12, 0x2 ;  /* 0x0000000c121c7211 */ /* 0x000fe200078010ff */
[----:B------:R-:W-:-:S03]  /*02d0*/  IMAD.WIDE.U32 R22, R3, 0x10, R14 ;  /* 0x0000001003167825 */ /* 0x000fc600078e000e */
[----:B------:R-:W-:Y:S01]  /*02e0*/  IADD3.X R29, PT, PT, R13, R26, RZ, P0, !PT ;  /* 0x0000001a0d1d7210 */ /* 0x000fe200007fe4ff */
[----:B------:R-:W2:Y:S04]  /*02f0*/  LDG.E R12, desc[UR6][R14.64] ;  /* 0x000000060e0c7981 */ /* 0x000ea8000c1e1900 */
[----:B------:R-:W2:Y:S04]  /*0300*/  LDG.E R13, desc[UR6][R22.64] ;  /* 0x00000006160d7981 */ /* 0x000ea8000c1e1900 */
[----:B------:R-:W2:Y:S04]  /*0310*/  LDG.E R24, desc[UR6][R28.64] ;  /* 0x000000061c187981 */ /* 0x000ea8000c1e1900 */
[----:B------:R-:W2:Y:S04]  /*0320*/  LDG.E R14, desc[UR6][R14.64+0x10] ;  /* 0x000010060e0e7981 */ /* 0x000ea8000c1e1900 */
[----:B------:R-:W2:Y:S04]  /*0330*/  LDG.E R25, desc[UR6][R28.64+0x10] ;  /* 0x000010061c197981 */ /* 0x000ea8000c1e1900 */
[----:B------:R0:W2:Y:S02]  /*0340*/  LDG.E R15, desc[UR6][R22.64+0x10] ;  /* 0x00001006160f7981 */ /* 0x0000a4000c1e1900 */
[----:B0-----:R-:W-:Y:S01]  /*0350*/  IMAD.WIDE.U32 R22, R17, 0x10, R28 ;  /* 0x0000001011167825 */ /* 0x001fe200078e001c */
[C---:B--2---:R-:W-:Y:S04]  /*0360*/  HMMA.16816.F32 R4, R12.reuse, R24, R4 ;  /* 0x000000180c04723c */ /* 0x044fe80000001804 */
[----:B------:R-:W2:Y:S04]  /*0370*/  LDG.E R24, desc[UR6][R22.64] ;  /* 0x0000000616187981 */ /* 0x000ea8000c1e1900 */
[----:B------:R-:W2:Y:S02]  /*0380*/  LDG.E R25, desc[UR6][R22.64+0x10] ;  /* 0x0000100616197981 */ /* 0x000ea4000c1e1900 */
[----:B--2---:R-:W-:Y:S01]  /*0390*/  HMMA.16816.F32 R8, R12, R24, R8 ;  /* 0x000000180c08723c */ /* 0x004fe20000001808 */
[----:B------:R-:W-:Y:S01]  /*03a0*/  MOV R24, R16 ;  /* 0x0000001000187202 */ /* 0x000fe20000000f00 */
[----:B------:R-:W-:-:S03]  /*03b0*/  VIADD R16, R16, 0x10 ;  /* 0x0000001010107836 */ /* 0x000fc60000000000 */
[-C--:B------:R-:W-:Y:S02]  /*03c0*/  ISETP.LT.AND P1, PT, R24, R3.reuse, PT ;  /* 0x000000031800720c */ /* 0x080fe40003f21270 */
[----:B------:R-:W-:-:S13]  /*03d0*/  ISETP.GT.AND P0, PT, R16, R3, PT ;  /* 0x000000031000720c */ /* 0x000fda0003f04270 */
[----:B------:R-:W-:Y:S05]  /*03e0*/  @!P0 BRA P1, `(.L_x_1) ;  /* 0xfffffffc00948947 */ /* 0x000fea000083ffff */
.L_x_0:
[----:B------:R-:W0:Y:S01]  /*03f0*/  LDCU UR5, c[0x0][0x39c] ;  /* 0x00007380ff0577ac */ /* 0x000e220008000800 */
[----:B------:R-:W1:Y:S01]  /*0400*/  LDC.64 R2, c[0x0][0x390] ;  /* 0x0000e400ff027b82 */ /* 0x000e620000000a00 */
[----:B------:R-:W-:Y:S01]  /*0410*/  IMAD R13, R0, R17, UR4 ;  /* 0x00000004000d7e24 */ /* 0x000fe2000f8e0211 */
[----:B0-----:R-:W-:-:S03]  /*0420*/  FSETP.NEU.AND P0, PT, RZ, UR5, PT ;  /* 0x00000005ff007c0b */ /* 0x001fc6000bf0d000 */
[----:B-1----:R-:W-:-:S10]  /*0430*/  IMAD.WIDE.U32 R2, R13, 0x4, R2 ;  /* 0x000000040d027825 */ /* 0x002fd400078e0002 */
[----:B------:R-:W-:Y:S05]  /*0440*/  @!P0 BRA `(.L_x_2) ;  /* 0x00000000007c8947 */ /* 0x000fea0003800000 */
[----:B------:R-:W0:Y:S01]  /*0450*/  S2R R0, SR_LANEID ;  /* 0x0000000000007919 */ /* 0x000e220000000000 */
[----:B------:R-:W-:Y:S01]  /*0460*/  SHF.R.U32.HI R21, RZ, 0x1, R17 ;  /* 0x00000001ff157819 */ /* 0x000fe20000011611 */
[----:B------:R-:W1:Y:S01]  /*0470*/  LDCU UR4, c[0x0][0x398] ;  /* 0x00007300ff0477ac */ /* 0x000e620008000800 */
[----:B------:R-:W-:Y:S02]  /*0480*/  MOV R13, RZ ;  /* 0x000000ff000d7202 */ /* 0x000fe40000000f00 */
[----:B0-----:R-:W-:Y:S02]  /*0490*/  LOP3.LUT R12, R0, 0x3, RZ, 0xc0, !PT ;  /* 0x00000003000c7812 */ /* 0x001fe400078ec0ff */
[----:B------:R-:W-:-:S05]  /*04a0*/  SHF.R.U32.HI R15, RZ, 0x2, R0 ;  /* 0x00000002ff0f7819 */ /* 0x000fca0000011600 */
[----:B------:R-:W-:-:S03]  /*04b0*/  IMAD.WIDE.U32 R12, R15, R21, R12 ;  /* 0x000000150f0c7225 */ /* 0x000fc600078e000c */
[----:B------:R-:W-:-:S04]  /*04c0*/  LEA R18, P0, R12, R2, 0x3 ;  /* 0x000000020c127211 */ /* 0x000fc800078018ff */
[----:B------:R-:W-:-:S03]  /*04d0*/  LEA.HI.X R19, R12, R3, R13, 0x3, P0 ;  /* 0x000000030c137211 */ /* 0x000fc600000f1c0d */
[----:B------:R-:W-:Y:S02]  /*04e0*/  IMAD.WIDE.U32 R20, R21, 0x40, R18 ;  /* 0x0000004015147825 */ /* 0x000fe400078e0012 */
[----:B------:R-:W2:Y:S04]  /*04f0*/  LDG.E.64 R22, desc[UR6][R18.64] ;  /* 0x0000000612167981 */ /* 0x000ea8000c1e1b00 */
[----:B------:R-:W3:Y:S04]  /*0500*/  LDG.E.64 R12, desc[UR6][R20.64] ;  /* 0x00000006140c7981 */ /* 0x000ee8000c1e1b00 */
[----:B------:R-:W4:Y:S04]  /*0510*/  LDG.E.64 R14, desc[UR6][R20.64+0x20] ;  /* 0x00002006140e7981 */ /* 0x000f28000c1e1b00 */
[----:B------:R-:W5:Y:S01]  /*0520*/  LDG.E.64 R24, desc[UR6][R18.64+0x20] ;  /* 0x0000200612187981 */ /* 0x000f62000c1e1b00 */
[----:B--2---:R-:W-:Y:S01]  /*0530*/  FMUL R0, R23, UR5 ;  /* 0x0000000517007c20 */ /* 0x004fe20008400000 */
[----:B------:R-:W-:Y:S01]  /*0540*/  FMUL R27, R22, UR5 ;  /* 0x00000005161b7c20 */ /* 0x000fe20008400000 */
[----:B---3--:R-:W-:Y:S01]  /*0550*/  FMUL R23, R12, UR5 ;  /* 0x000000050c177c20 */ /* 0x008fe20008400000 */
[----:B------:R-:W-:Y:S01]  /*0560*/  FMUL R12, R13, UR5 ;  /* 0x000000050d0c7c20 */ /* 0x000fe20008400000 */
[----:B----4-:R-:W-:Y:S01]  /*0570*/  FMUL R13, R14, UR5 ;  /* 0x000000050e0d7c20 */ /* 0x010fe20008400000 */
[----:B------:R-:W-:-:S02]  /*0580*/  FMUL R14, R15, UR5 ;  /* 0x000000050f0e7c20 */ /* 0x000fc40008400000 */
[----:B-1----:R-:W-:Y:S01]  /*0590*/  FFMA R7, R7, UR4, R12 ;  /* 0x0000000407077c23 */ /* 0x002fe2000800000c */
[----:B-----5:R-:W-:Y:S01]  /*05a0*/  FMUL R29, R24, UR5 ;  /* 0x00000005181d7c20 */ /* 0x020fe20008400000 */
[----:B------:R-:W-:Y:S01]  /*05b0*/  FMUL R16, R25, UR5 ;  /* 0x0000000519107c20 */ /* 0x000fe20008400000 */
[----:B------:R-:W-:Y:S01]  /*05c0*/  FFMA R12, R10, UR4, R13 ;  /* 0x000000040a0c7c23 */ /* 0x000fe2000800000d */
[----:B------:R-:W-:Y:S01]  /*05d0*/  FFMA R4, R4, UR4, R27 ;  /* 0x0000000404047c23 */ /* 0x000fe2000800001b */
[----:B------:R-:W-:Y:S01]  /*05e0*/  FFMA R5, R5, UR4, R0 ;  /* 0x0000000405057c23 */ /* 0x000fe20008000000 */
[----:B------:R-:W-:Y:S01]  /*05f0*/  FFMA R8, R8, UR4, R29 ;  /* 0x0000000408087c23 */ /* 0x000fe2000800001d */
[----:B------:R-:W-:Y:S01]  /*0600*/  FFMA R9, R9, UR4, R16 ;  /* 0x0000000409097c23 */ /* 0x000fe20008000010 */
[----:B------:R-:W-:Y:S01]  /*0610*/  FFMA R6, R6, UR4, R23 ;  /* 0x0000000406067c23 */ /* 0x000fe20008000017 */
[----:B------:R-:W-:Y:S01]  /*0620*/  FFMA R13, R11, UR4, R14 ;  /* 0x000000040b0d7c23 */ /* 0x000fe2000800000e */
[----:B------:R-:W-:Y:S06]  /*0630*/  BRA `(.L_x_3) ;  /* 0x0000000000247947 */ /* 0x000fec0003800000 */
.L_x_2:
[----:B------:R-:W0:Y:S02]  /*0640*/  LDCU UR4, c[0x0][0x398] ;  /* 0x00007300ff0477ac */ /* 0x000e240008000800 */
[----:B0-----:R-:W-:Y:S01]  /*0650*/  FMUL R4, R4, UR4 ;  /* 0x0000000404047c20 */ /* 0x001fe20008400000 */
[----:B------:R-:W-:Y:S01]  /*0660*/  FMUL R5, R5, UR4 ;  /* 0x0000000405057c20 */ /* 0x000fe20008400000 */
[----:B------:R-:W-:Y:S01]  /*0670*/  FMUL R6, R6, UR4 ;  /* 0x0000000406067c20 */ /* 0x000fe20008400000 */
[----:B------:R-:W-:Y:S01]  /*0680*/  FMUL R7, R7, UR4 ;  /* 0x0000000407077c20 */ /* 0x000fe20008400000 */
[----:B------:R-:W-:Y:S01]  /*0690*/  FMUL R8, R8, UR4 ;  /* 0x0000000408087c20 */ /* 0x000fe20008400000 */
[----:B------:R-:W-:Y:S01]  /*06a0*/  FMUL R9, R9, UR4 ;  /* 0x0000000409097c20 */ /* 0x000fe20008400000 */
[----:B------:R-:W-:Y:S01]  /*06b0*/  FMUL R12, R10, UR4 ;  /* 0x000000040a0c7c20 */ /* 0x000fe20008400000 */
[----:B------:R-:W-:-:S07]  /*06c0*/  FMUL R13, R11, UR4 ;  /* 0x000000040b0d7c20 */ /* 0x000fce0008400000 */
.L_x_3:
[----:B------:R-:W0:Y:S01]  /*06d0*/  S2R R0, SR_LANEID ;  /* 0x0000000000007919 */ /* 0x000e220000000000 */
[----:B------:R-:W-:Y:S02]  /*06e0*/  SHF.R.U32.HI R17, RZ, 0x1, R17 ;  /* 0x00000001ff117819 */ /* 0x000fe40000011611 */
[----:B------:R-:W-:Y:S02]  /*06f0*/  MOV R11, RZ ;  /* 0x000000ff000b7202 */ /* 0x000fe40000000f00 */
[----:B0-----:R-:W-:Y:S02]  /*0700*/  LOP3.LUT R10, R0, 0x3, RZ, 0xc0, !PT ;  /* 0x00000003000a7812 */ /* 0x001fe400078ec0ff */
[----:B------:R-:W-:-:S05]  /*0710*/  SHF.R.U32.HI R15, RZ, 0x2, R0 ;  /* 0x00000002ff0f7819 */ /* 0x000fca0000011600 */
[----:B------:R-:W-:-:S03]  /*0720*/  IMAD.WIDE.U32 R10, R15, R17, R10 ;  /* 0x000000110f0a7225 */ /* 0x000fc600078e000a */
[----:B------:R-:W-:-:S04]  /*0730*/  LEA R2, P0, R10, R2, 0x3 ;  /* 0x000000020a027211 */ /* 0x000fc800078018ff */
[----:B------:R-:W-:-:S03]  /*0740*/  LEA.HI.X R3, R10, R3, R11, 0x3, P0 ;  /* 0x000000030a037211 */ /* 0x000fc600000f1c0b */
[----:B------:R-:W-:Y:S02]  /*0750*/  IMAD.WIDE.U32 R10, R17, 0x40, R2 ;  /* 0x00000040110a7825 */ /* 0x000fe400078e0002 */
[----:B------:R-:W-:Y:S04]  /*0760*/  STG.E.64 desc[UR6][R2.64], R4 ;  /* 0x0000000402007986 */ /* 0x000fe8000c101b06 */
[----:B------:R-:W-:Y:S04]  /*0770*/  STG.E.64 desc[UR6][R10.64], R6 ;  /* 0x000000060a007986 */ /* 0x000fe8000c101b06 */
[----:B------:R-:W-:Y:S04]  /*0780*/  STG.E.64 desc[UR6][R2.64+0x20], R8 ;  /* 0x0000200802007986 */ /* 0x000fe8000c101b06 */
[----:B------:R-:W-:Y:S01]  /*0790*/  STG.E.64 desc[UR6][R10.64+0x20], R12 ;  /* 0x0000200c0a007986 */ /* 0x000fe2000c101b06 */
[----:B------:R-:W-:Y:S05]  /*07a0*/  EXIT ;  /* 0x000000000000794d */ /* 0x000fea0003800000 */
.L_x_4:
[----:B------:R-:W-:-:S00]  /*07b0*/  BRA `(.L_x_4) ;  /* 0xfffffffc00fc7947 */ /* 0x000fc0000383ffff */
[----:B------:R-:W-:-:S00]  /*07c0*/  NOP ;  /* 0x0000000000007918 */ /* 0x000fc00000000000 */
        /* <DEDUP_REMOVED lines=11> */
.L_x_5:


//--------------------- .nv.shared.reserved.0     --------------------------
	.section	.nv.shared.reserved.0,"aw",@nobits
	.weak		__nv_reservedSMEM_offset_0_alias
	.size		__nv_reservedSMEM_offset_0_alias, 0, 64
	.other		__nv_reservedSMEM_offset_0_alias,@"STO_CUDA_RESERVED_SHARED STV_DEFAULT"
__nv_reservedSMEM_offset_0_alias:
	.zero		0
	.zero		64


//--------------------- .nv.constant0._Z16tensor_core_gemmP6__halfS0_Pfffiii --------------------------
	.section	.nv.constant0._Z16tensor_core_gemmP6__halfS0_Pfffiii,"a",@progbits
	.sectionflags	@""
	.align	4
.nv.constant0._Z16tensor_core_gemmP6__halfS0_Pfffiii:
	.zero		940


//--------------------- SYMBOLS --------------------------

	.type		.nv.reservedSmem.offset0,@object
	.size		.nv.reservedSmem.offset0,0x4
